	.headerflags	@"EF_CUDA_TEXMODE_UNIFIED EF_CUDA_64BIT_ADDRESS EF_CUDA_ACCELERATORS EF_CUDA_SM90 EF_CUDA_VIRTUAL_SM(EF_CUDA_SM90)"
	.elftype	@"ET_EXEC"


//--------------------- .nv.info                  --------------------------
	.section	.nv.info,"",@"SHT_CUDA_INFO"
	.align	4


	//----- nvinfo : EIATTR_REGCOUNT
	.align		4
        /*0000*/ 	.byte	0x04, 0x2f
        /*0002*/ 	.short	(.L_1 - .L_0)
	.align		4
.L_0:
        /*0004*/ 	.word	index@(triton_poi_fused_convolution_37)
        /*0008*/ 	.word	0x00000013


	//----- nvinfo : EIATTR_MIN_STACK_SIZE
	.align		4
.L_1:
        /*000c*/ 	.byte	0x04, 0x12
        /*000e*/ 	.short	(.L_3 - .L_2)
	.align		4
.L_2:
        /*0010*/ 	.word	index@(triton_poi_fused_convolution_37)
        /*0014*/ 	.word	0x00000000


	//----- nvinfo : EIATTR_FRAME_SIZE
	.align		4
.L_3:
        /*0018*/ 	.byte	0x04, 0x11
        /*001a*/ 	.short	(.L_5 - .L_4)
	.align		4
.L_4:
        /*001c*/ 	.word	index@(triton_poi_fused_convolution_37)
        /*0020*/ 	.word	0x00000000


	//----- nvinfo : EIATTR_MIN_STACK_SIZE
	.align		4
.L_5:
        /*0024*/ 	.byte	0x04, 0x12
        /*0026*/ 	.short	(.L_7 - .L_6)
	.align		4
.L_6:
        /*0028*/ 	.word	index@(triton_poi_fused_convolution_37)
        /*002c*/ 	.word	0x00000000
.L_7:


//--------------------- .nv.info.triton_poi_fused_convolution_37 --------------------------
	.section	.nv.info.triton_poi_fused_convolution_37,"",@"SHT_CUDA_INFO"
	.sectionflags	@""
	.align	4


	//----- nvinfo : EIATTR_CUDA_API_VERSION
	.align		4
        /*0000*/ 	.byte	0x04, 0x37
        /*0002*/ 	.short	(.L_9 - .L_8)
.L_8:
        /*0004*/ 	.word	0x0000007c


	//----- nvinfo : EIATTR_KPARAM_INFO
	.align		4
.L_9:
        /*0008*/ 	.byte	0x04, 0x17
        /*000a*/ 	.short	(.L_11 - .L_10)
.L_10:
        /*000c*/ 	.word	0x00000000
        /*0010*/ 	.short	0x0004
        /*0012*/ 	.short	0x001c
        /*0014*/ 	.byte	0x00, 0xf0, 0x11, 0x00


	//----- nvinfo : EIATTR_KPARAM_INFO
	.align		4
.L_11:
        /*0018*/ 	.byte	0x04, 0x17
        /*001a*/ 	.short	(.L_13 - .L_12)
.L_12:
        /*001c*/ 	.word	0x00000000
        /*0020*/ 	.short	0x0003
        /*0022*/ 	.short	0x0018
        /*0024*/ 	.byte	0x00, 0xf0, 0x11, 0x00


	//----- nvinfo : EIATTR_KPARAM_INFO
	.align		4
.L_13:
        /*0028*/ 	.byte	0x04, 0x17
        /*002a*/ 	.short	(.L_15 - .L_14)
.L_14:
        /*002c*/ 	.word	0x00000000
        /*0030*/ 	.short	0x0002
        /*0032*/ 	.short	0x0010
        /*0034*/ 	.byte	0x00, 0xf4, 0x21, 0x00


	//----- nvinfo : EIATTR_KPARAM_INFO
	.align		4
.L_15:
        /*0038*/ 	.byte	0x04, 0x17
        /*003a*/ 	.short	(.L_17 - .L_16)
.L_16:
        /*003c*/ 	.word	0x00000000
        /*0040*/ 	.short	0x0001
        /*0042*/ 	.short	0x0008
        /*0044*/ 	.byte	0x00, 0xf4, 0x21, 0x00


	//----- nvinfo : EIATTR_KPARAM_INFO
	.align		4
.L_17:
        /*0048*/ 	.byte	0x04, 0x17
        /*004a*/ 	.short	(.L_19 - .L_18)
.L_18:
        /*004c*/ 	.word	0x00000000
        /*0050*/ 	.short	0x0000
        /*0052*/ 	.short	0x0000
        /*0054*/ 	.byte	0x00, 0xf4, 0x21, 0x00


	//----- nvinfo : EIATTR_SPARSE_MMA_MASK
	.align		4
.L_19:
        /*0058*/ 	.byte	0x03, 0x50
        /*005a*/ 	.short	0x0000


	//----- nvinfo : EIATTR_MAXREG_COUNT
	.align		4
        /*005c*/ 	.byte	0x03, 0x1b
        /*005e*/ 	.short	0x00ff


	//----- nvinfo : EIATTR_EXIT_INSTR_OFFSETS
	.align		4
        /*0060*/ 	.byte	0x04, 0x1c
        /*0062*/ 	.short	(.L_21 - .L_20)


	//   ....[0]....
.L_20:
        /*0064*/ 	.word	0x00000390


	//   ....[1]....
        /*0068*/ 	.word	0x00000400


	//----- nvinfo : EIATTR_REQNTID
	.align		4
.L_21:
        /*006c*/ 	.byte	0x04, 0x10
        /*006e*/ 	.short	(.L_23 - .L_22)
.L_22:
        /*0070*/ 	.word	0x00000080
        /*0074*/ 	.word	0x00000001
        /*0078*/ 	.word	0x00000001


	//----- nvinfo : EIATTR_CBANK_PARAM_SIZE
	.align		4
.L_23:
        /*007c*/ 	.byte	0x03, 0x19
        /*007e*/ 	.short	0x0020


	//----- nvinfo : EIATTR_PARAM_CBANK
	.align		4
        /*0080*/ 	.byte	0x04, 0x0a
        /*0082*/ 	.short	(.L_25 - .L_24)
	.align		4
.L_24:
        /*0084*/ 	.word	index@(.nv.constant0.triton_poi_fused_convolution_37)
        /*0088*/ 	.short	0x0210
        /*008a*/ 	.short	0x0020


	//----- nvinfo : EIATTR_SW_WAR
	.align		4
.L_25:
        /*008c*/ 	.byte	0x04, 0x36
        /*008e*/ 	.short	(.L_27 - .L_26)
.L_26:
        /*0090*/ 	.word	0x00000008
.L_27:


//--------------------- .nv.callgraph             --------------------------
	.section	.nv.callgraph,"",@"SHT_CUDA_CALLGRAPH"
	.align	4
	.sectionentsize	8
	.align		4
        /*0000*/ 	.word	0x00000000
	.align		4
        /*0004*/ 	.word	0xffffffff
	.align		4
        /*0008*/ 	.word	0x00000000
	.align		4
        /*000c*/ 	.word	0xfffffffe
	.align		4
        /*0010*/ 	.word	0x00000000
	.align		4
        /*0014*/ 	.word	0xfffffffd
	.align		4
        /*0018*/ 	.word	0x00000000
	.align		4
        /*001c*/ 	.word	0xfffffffc


//--------------------- .text.triton_poi_fused_convolution_37 --------------------------
	.section	.text.triton_poi_fused_convolution_37,"ax",@progbits
	.sectionflags	@"SHF_BARRIERS=1"
	.align	128
        .global         triton_poi_fused_convolution_37
        .type           triton_poi_fused_convolution_37,@function
        .size           triton_poi_fused_convolution_37,(.L_x_1 - triton_poi_fused_convolution_37)
        .other          triton_poi_fused_convolution_37,@"STO_CUDA_ENTRY STV_DEFAULT"
triton_poi_fused_convolution_37:
.text.triton_poi_fused_convolution_37:
[----:B------:R-:W0:Y:S02]  /*0000*/  LDC R1, c[0x0][0x28] ;  /* 0x00000a00ff017b82 */ /* 0x000e240000000800 */
[----:B------:R-:W1:Y:S01]  /*0010*/  S2R R0, SR_TID.X ;  /* 0x0000000000007919 */ /* 0x000e620000002100 */
[----:B------:R-:W2:Y:S01]  /*0020*/  S2UR UR4, SR_CTAID.Y ;  /* 0x00000000000479c3 */ /* 0x000ea20000002600 */
[----:B------:R-:W-:Y:S01]  /*0030*/  ULDC.64 UR8, c[0x0][0x208] ;  /* 0x0000820000087ab9 */ /* 0x000fe20000000a00 */
[----:B------:R-:W3:Y:S06]  /*0040*/  S2R R6, SR_CTAID.X ;  /* 0x0000000000067919 */ /* 0x000eec0000002500 */
[----:B------:R-:W4:Y:S08]  /*0050*/  LDC.64 R4, c[0x0][0x210] ;  /* 0x00008400ff047b82 */ /* 0x000f300000000a00 */
[----:B------:R-:W5:Y:S01]  /*0060*/  LDC.64 R2, c[0x0][0x218] ;  /* 0x00008600ff027b82 */ /* 0x000f620000000a00 */
[----:B--2---:R-:W-:Y:S01]  /*0070*/  USHF.L.U32 UR4, UR4, 0x2, URZ ;  /* 0x0000000204047899 */ /* 0x004fe2000800063f */
[----:B-1----:R-:W-:-:S02]  /*0080*/  LOP3.LUT R7, R0, 0x1, RZ, 0xc0, !PT ;  /* 0x0000000100077812 */ /* 0x002fc400078ec0ff */
[----:B------:R-:W-:-:S03]  /*0090*/  SHF.R.U32.HI R13, RZ, 0x1, R0 ;  /* 0x00000001ff0d7819 */ /* 0x000fc60000011600 */
[----:B------:R-:W-:Y:S01]  /*00a0*/  LEA R8, R7, UR4, 0x1 ;  /* 0x0000000407087c11 */ /* 0x000fe2000f8e08ff */
[----:B---3--:R-:W-:Y:S01]  /*00b0*/  IMAD.SHL.U32 R6, R6, 0x40, RZ ;  /* 0x0000004006067824 */ /* 0x008fe200078e00ff */
[----:B------:R-:W-:Y:S02]  /*00c0*/  SGXT.U32 R13, R13, 0x6 ;  /* 0x000000060d0d781a */ /* 0x000fe40000000000 */
[----:B------:R-:W-:Y:S02]  /*00d0*/  SHF.R.S32.HI R9, RZ, 0x1f, R8 ;  /* 0x0000001fff097819 */ /* 0x000fe40000011408 */
[----:B------:R-:W-:Y:S02]  /*00e0*/  ISETP.GE.AND P1, PT, R8, 0x200, PT ;  /* 0x000002000800780c */ /* 0x000fe40003f26270 */
[----:B------:R-:W-:Y:S02]  /*00f0*/  LEA.HI R10, R9, R8, RZ, 0x7 ;  /* 0x00000008090a7211 */ /* 0x000fe400078f38ff */
[----:B------:R-:W-:-:S02]  /*0100*/  LOP3.LUT R9, R6, R13, RZ, 0xfc, !PT ;  /* 0x0000000d06097212 */ /* 0x000fc400078efcff */
[C---:B------:R-:W-:Y:S01]  /*0110*/  LOP3.LUT R11, R10.reuse, 0xffffff80, RZ, 0xc0, !PT ;  /* 0xffffff800a0b7812 */ /* 0x040fe200078ec0ff */
[----:B------:R-:W-:Y:S01]  /*0120*/  IMAD.SHL.U32 R10, R10, 0x40, RZ ;  /* 0x000000400a0a7824 */ /* 0x000fe200078e00ff */
[----:B------:R-:W-:-:S03]  /*0130*/  ISETP.GE.AND P0, PT, R9, 0x40, PT ;  /* 0x000000400900780c */ /* 0x000fc60003f06270 */
[----:B------:R-:W-:Y:S01]  /*0140*/  IMAD.IADD R11, R8, 0x1, -R11 ;  /* 0x00000001080b7824 */ /* 0x000fe200078e0a0b */
[----:B------:R-:W-:Y:S02]  /*0150*/  LOP3.LUT R15, R10, 0xffffe000, RZ, 0xc0, !PT ;  /* 0xffffe0000a0f7812 */ /* 0x000fe400078ec0ff */
[----:B------:R-:W-:Y:S01]  /*0160*/  ISETP.LT.AND P0, PT, R8, 0x200, !P0 ;  /* 0x000002000800780c */ /* 0x000fe20004701270 */
[----:B------:R-:W-:-:S04]  /*0170*/  IMAD R10, R9, 0x80, R11 ;  /* 0x00000080090a7824 */ /* 0x000fc800078e020b */
[----:B------:R-:W-:Y:S02]  /*0180*/  IMAD.IADD R9, R10, 0x1, R15 ;  /* 0x000000010a097824 */ /* 0x000fe400078e020f */
[----:B-----5:R-:W-:Y:S01]  /*0190*/  IMAD.WIDE R10, R11, 0x4, R2 ;  /* 0x000000040b0a7825 */ /* 0x020fe200078e0202 */
[----:B------:R-:W-:-:S03]  /*01a0*/  CS2R R2, SRZ ;  /* 0x0000000000027805 */ /* 0x000fc6000001ff00 */
[----:B----4-:R-:W-:Y:S01]  /*01b0*/  IMAD.WIDE R8, R9, 0x4, R4 ;  /* 0x0000000409087825 */ /* 0x010fe200078e0204 */
[----:B------:R-:W-:-:S04]  /*01c0*/  CS2R R4, SRZ ;  /* 0x0000000000047805 */ /* 0x000fc8000001ff00 */
[----:B------:R1:W2:Y:S04]  /*01d0*/  @P0 LDG.E.EL.64 R2, desc[UR8][R8.64] ;  /* 0x0000000808020981 */ /* 0x0002a8000c2e1b00 */
[----:B------:R-:W2:Y:S01]  /*01e0*/  @!P1 LDG.E.EL.64 R4, desc[UR8][R10.64] ;  /* 0x000000080a049981 */ /* 0x000ea2000c2e1b00 */
[----:B------:R-:W3:Y:S01]  /*01f0*/  S2UR UR6, SR_CgaCtaId ;  /* 0x00000000000679c3 */ /* 0x000ee20000008800 */
[----:B------:R-:W-:Y:S01]  /*0200*/  UMOV UR5, 0x400 ;  /* 0x0000040000057882 */ /* 0x000fe20000000000 */
[----:B------:R-:W-:-:S05]  /*0210*/  IMAD.SHL.U32 R12, R7, 0x80, RZ ;  /* 0x00000080070c7824 */ /* 0x000fca00078e00ff */
[----:B------:R-:W-:Y:S01]  /*0220*/  LOP3.LUT R13, R12, R13, RZ, 0xfc, !PT ;  /* 0x0000000d0c0d7212 */ /* 0x000fe200078efcff */
[----:B------:R-:W-:Y:S01]  /*0230*/  IMAD.SHL.U32 R15, R0, 0x2, RZ ;  /* 0x00000002000f7824 */ /* 0x000fe200078e00ff */
[----:B---3--:R-:W-:-:S06]  /*0240*/  UPRMT UR5, UR6, 0x654, UR5 ;  /* 0x0000065406057896 */ /* 0x008fcc0008000005 */
[----:B------:R-:W-:Y:S02]  /*0250*/  LEA R14, R7, UR5, 0x3 ;  /* 0x00000005070e7c11 */ /* 0x000fe4000f8e18ff */
[----:B------:R-:W-:-:S03]  /*0260*/  LEA.HI R12, R12, UR5, RZ, 0x1c ;  /* 0x000000050c0c7c11 */ /* 0x000fc6000f8fe0ff */
[C---:B------:R-:W-:Y:S02]  /*0270*/  IMAD R7, R13.reuse, 0x4, R14 ;  /* 0x000000040d077824 */ /* 0x040fe400078e020e */
[----:B------:R-:W-:Y:S01]  /*0280*/  IMAD R12, R13, 0x4, R12 ;  /* 0x000000040d0c7824 */ /* 0x000fe200078e020c */
[----:B------:R-:W-:Y:S02]  /*0290*/  SHF.R.U32.HI R16, RZ, 0x5, R0 ;  /* 0x00000005ff107819 */ /* 0x000fe40000011600 */
[----:B------:R-:W-:Y:S02]  /*02a0*/  LOP3.LUT R15, R6, 0x3e, R15, 0xf8, !PT ;  /* 0x0000003e060f7812 */ /* 0x000fe400078ef80f */
[----:B------:R-:W-:Y:S02]  /*02b0*/  SGXT.U32 R6, R16, 0x2 ;  /* 0x000000021006781a */ /* 0x000fe40000000000 */
[----:B------:R-:W-:Y:S02]  /*02c0*/  ISETP.GE.AND P0, PT, R15, 0x40, PT ;  /* 0x000000400f00780c */ /* 0x000fe40003f06270 */
[----:B------:R-:W-:-:S02]  /*02d0*/  LOP3.LUT R6, R6, UR4, RZ, 0xfc, !PT ;  /* 0x0000000406067c12 */ /* 0x000fc4000f8efcff */
[----:B-1----:R-:W-:Y:S02]  /*02e0*/  SHF.R.U32.HI R8, RZ, 0x3, R0 ;  /* 0x00000003ff087819 */ /* 0x002fe40000011600 */
[----:B------:R-:W-:Y:S01]  /*02f0*/  ISETP.LT.AND P0, PT, R6, 0x200, !P0 ;  /* 0x000002000600780c */ /* 0x000fe20004701270 */
[----:B------:R-:W-:Y:S01]  /*0300*/  IMAD.SHL.U32 R0, R0, 0x8, RZ ;  /* 0x0000000800007824 */ /* 0x000fe200078e00ff */
[----:B------:R-:W-:-:S04]  /*0310*/  LOP3.LUT R8, R8, 0xc, RZ, 0xc0, !PT ;  /* 0x0000000c08087812 */ /* 0x000fc800078ec0ff */
[----:B------:R-:W-:-:S04]  /*0320*/  LOP3.LUT R9, R0, 0x3f8, RZ, 0xc0, !PT ;  /* 0x000003f800097812 */ /* 0x000fc800078ec0ff */
[----:B------:R-:W-:Y:S01]  /*0330*/  IADD3 R8, R9, UR5, R8 ;  /* 0x0000000509087c10 */ /* 0x000fe2000fffe008 */
[----:B--2---:R-:W-:Y:S01]  /*0340*/  FADD R2, R4, R2 ;  /* 0x0000000204027221 */ /* 0x004fe20000000000 */
[----:B------:R-:W-:-:S04]  /*0350*/  FADD R3, R5, R3 ;  /* 0x0000000305037221 */ /* 0x000fc80000000000 */
[----:B------:R1:W-:Y:S04]  /*0360*/  STS [R7], R2 ;  /* 0x0000000207007388 */ /* 0x0003e80000000800 */
[----:B------:R1:W-:Y:S01]  /*0370*/  STS [R12+0x104], R3 ;  /* 0x000104030c007388 */ /* 0x0003e20000000800 */
[----:B------:R-:W-:Y:S06]  /*0380*/  BAR.SYNC.DEFER_BLOCKING 0x0 ;  /* 0x0000000000007b1d */ /* 0x000fec0000010000 */
[----:B-1----:R-:W-:Y:S05]  /*0390*/  @!P0 EXIT ;  /* 0x000000000000894d */ /* 0x002fea0003800000 */
[----:B------:R-:W-:Y:S01]  /*03a0*/  LDS R4, [R8] ;  /* 0x0000000008047984 */ /* 0x000fe20000000800 */
[----:B------:R-:W0:Y:S01]  /*03b0*/  LDC.64 R2, c[0x0][0x220] ;  /* 0x00008800ff027b82 */ /* 0x000e220000000a00 */
[----:B------:R-:W-:Y:S02]  /*03c0*/  IMAD R15, R6, 0x40, R15 ;  /* 0x00000040060f7824 */ /* 0x000fe400078e020f */
[----:B------:R-:W1:Y:S02]  /*03d0*/  LDS R5, [R8+0x4] ;  /* 0x0000040008057984 */ /* 0x000e640000000800 */
[----:B0-----:R-:W-:-:S05]  /*03e0*/  IMAD.WIDE R2, R15, 0x4, R2 ;  /* 0x000000040f027825 */ /* 0x001fca00078e0202 */
[----:B-1----:R-:W-:Y:S01]  /*03f0*/  STG.E.64 desc[UR8][R2.64], R4 ;  /* 0x0000000402007986 */ /* 0x002fe2000c101b08 */
[----:B------:R-:W-:Y:S05]  /*0400*/  EXIT ;  /* 0x000000000000794d */ /* 0x000fea0003800000 */
.L_x_0:
[----:B------:R-:W-:-:S00]  /*0410*/  BRA `(.L_x_0) ;  /* 0xfffffffc00fc7947 */ /* 0x000fc0000383ffff */
[----:B------:R-:W-:-:S00]  /*0420*/  NOP ;  /* 0x0000000000007918 */ /* 0x000fc00000000000 */
        /* <DEDUP_REMOVED lines=13> */
.L_x_1:


//--------------------- .nv.shared.triton_poi_fused_convolution_37 --------------------------
	.section	.nv.shared.triton_poi_fused_convolution_37,"aw",@nobits
	.sectionflags	@""
	.align	16
	.zero		1024


//--------------------- .nv.constant0.triton_poi_fused_convolution_37 --------------------------
	.section	.nv.constant0.triton_poi_fused_convolution_37,"a",@progbits
	.sectionflags	@""
	.align	4
.nv.constant0.triton_poi_fused_convolution_37:
	.zero		560
